	.headerflags	@"EF_CUDA_TEXMODE_UNIFIED EF_CUDA_64BIT_ADDRESS EF_CUDA_ACCELERATORS EF_CUDA_SM90 EF_CUDA_VIRTUAL_SM(EF_CUDA_SM90)"
	.elftype	@"ET_EXEC"


//--------------------- .nv.info                  --------------------------
	.section	.nv.info,"",@"SHT_CUDA_INFO"
	.align	4


	//----- nvinfo : EIATTR_REGCOUNT
	.align		4
        /*0000*/ 	.byte	0x04, 0x2f
        /*0002*/ 	.short	(.L_1 - .L_0)
	.align		4
.L_0:
        /*0004*/ 	.word	index@(triton_poi_fused_convolution_max_pool2d_with_indices_relu_12)
        /*0008*/ 	.word	0x00000012


	//----- nvinfo : EIATTR_MIN_STACK_SIZE
	.align		4
.L_1:
        /*000c*/ 	.byte	0x04, 0x12
        /*000e*/ 	.short	(.L_3 - .L_2)
	.align		4
.L_2:
        /*0010*/ 	.word	index@(triton_poi_fused_convolution_max_pool2d_with_indices_relu_12)
        /*0014*/ 	.word	0x00000000


	//----- nvinfo : EIATTR_FRAME_SIZE
	.align		4
.L_3:
        /*0018*/ 	.byte	0x04, 0x11
        /*001a*/ 	.short	(.L_5 - .L_4)
	.align		4
.L_4:
        /*001c*/ 	.word	index@(triton_poi_fused_convolution_max_pool2d_with_indices_relu_12)
        /*0020*/ 	.word	0x00000000


	//----- nvinfo : EIATTR_MIN_STACK_SIZE
	.align		4
.L_5:
        /*0024*/ 	.byte	0x04, 0x12
        /*0026*/ 	.short	(.L_7 - .L_6)
	.align		4
.L_6:
        /*0028*/ 	.word	index@(triton_poi_fused_convolution_max_pool2d_with_indices_relu_12)
        /*002c*/ 	.word	0x00000000
.L_7:


//--------------------- .nv.info.triton_poi_fused_convolution_max_pool2d_with_indices_relu_12 --------------------------
	.section	.nv.info.triton_poi_fused_convolution_max_pool2d_with_indices_relu_12,"",@"SHT_CUDA_INFO"
	.sectionflags	@""
	.align	4


	//----- nvinfo : EIATTR_CUDA_API_VERSION
	.align		4
        /*0000*/ 	.byte	0x04, 0x37
        /*0002*/ 	.short	(.L_9 - .L_8)
.L_8:
        /*0004*/ 	.word	0x0000007c


	//----- nvinfo : EIATTR_KPARAM_INFO
	.align		4
.L_9:
        /*0008*/ 	.byte	0x04, 0x17
        /*000a*/ 	.short	(.L_11 - .L_10)
.L_10:
        /*000c*/ 	.word	0x00000000
        /*0010*/ 	.short	0x0002
        /*0012*/ 	.short	0x0010
        /*0014*/ 	.byte	0x00, 0xf0, 0x11, 0x00


	//----- nvinfo : EIATTR_KPARAM_INFO
	.align		4
.L_11:
        /*0018*/ 	.byte	0x04, 0x17
        /*001a*/ 	.short	(.L_13 - .L_12)
.L_12:
        /*001c*/ 	.word	0x00000000
        /*0020*/ 	.short	0x0001
        /*0022*/ 	.short	0x0008
        /*0024*/ 	.byte	0x00, 0xf4, 0x21, 0x00


	//----- nvinfo : EIATTR_KPARAM_INFO
	.align		4
.L_13:
        /*0028*/ 	.byte	0x04, 0x17
        /*002a*/ 	.short	(.L_15 - .L_14)
.L_14:
        /*002c*/ 	.word	0x00000000
        /*0030*/ 	.short	0x0000
        /*0032*/ 	.short	0x0000
        /*0034*/ 	.byte	0x00, 0xf4, 0x21, 0x00


	//----- nvinfo : EIATTR_SPARSE_MMA_MASK
	.align		4
.L_15:
        /*0038*/ 	.byte	0x03, 0x50
        /*003a*/ 	.short	0x0000


	//----- nvinfo : EIATTR_MAXREG_COUNT
	.align		4
        /*003c*/ 	.byte	0x03, 0x1b
        /*003e*/ 	.short	0x00ff


	//----- nvinfo : EIATTR_EXIT_INSTR_OFFSETS
	.align		4
        /*0040*/ 	.byte	0x04, 0x1c
        /*0042*/ 	.short	(.L_17 - .L_16)


	//   ....[0]....
.L_16:
        /*0044*/ 	.word	0x000002d0


	//----- nvinfo : EIATTR_REQNTID
	.align		4
.L_17:
        /*0048*/ 	.byte	0x04, 0x10
        /*004a*/ 	.short	(.L_19 - .L_18)
.L_18:
        /*004c*/ 	.word	0x00000080
        /*0050*/ 	.word	0x00000001
        /*0054*/ 	.word	0x00000001


	//----- nvinfo : EIATTR_CBANK_PARAM_SIZE
	.align		4
.L_19:
        /*0058*/ 	.byte	0x03, 0x19
        /*005a*/ 	.short	0x0014


	//----- nvinfo : EIATTR_PARAM_CBANK
	.align		4
        /*005c*/ 	.byte	0x04, 0x0a
        /*005e*/ 	.short	(.L_21 - .L_20)
	.align		4
.L_20:
        /*0060*/ 	.word	index@(.nv.constant0.triton_poi_fused_convolution_max_pool2d_with_indices_relu_12)
        /*0064*/ 	.short	0x0210
        /*0066*/ 	.short	0x0014


	//----- nvinfo : EIATTR_SW_WAR
	.align		4
.L_21:
        /*0068*/ 	.byte	0x04, 0x36
        /*006a*/ 	.short	(.L_23 - .L_22)
.L_22:
        /*006c*/ 	.word	0x00000008
.L_23:


//--------------------- .nv.callgraph             --------------------------
	.section	.nv.callgraph,"",@"SHT_CUDA_CALLGRAPH"
	.align	4
	.sectionentsize	8
	.align		4
        /*0000*/ 	.word	0x00000000
	.align		4
        /*0004*/ 	.word	0xffffffff
	.align		4
        /*0008*/ 	.word	0x00000000
	.align		4
        /*000c*/ 	.word	0xfffffffe
	.align		4
        /*0010*/ 	.word	0x00000000
	.align		4
        /*0014*/ 	.word	0xfffffffd
	.align		4
        /*0018*/ 	.word	0x00000000
	.align		4
        /*001c*/ 	.word	0xfffffffc


//--------------------- .text.triton_poi_fused_convolution_max_pool2d_with_indices_relu_12 --------------------------
	.section	.text.triton_poi_fused_convolution_max_pool2d_with_indices_relu_12,"ax",@progbits
	.align	128
        .global         triton_poi_fused_convolution_max_pool2d_with_indices_relu_12
        .type           triton_poi_fused_convolution_max_pool2d_with_indices_relu_12,@function
        .size           triton_poi_fused_convolution_max_pool2d_with_indices_relu_12,(.L_x_1 - triton_poi_fused_convolution_max_pool2d_with_indices_relu_12)
        .other          triton_poi_fused_convolution_max_pool2d_with_indices_relu_12,@"STO_CUDA_ENTRY STV_DEFAULT"
triton_poi_fused_convolution_max_pool2d_with_indices_relu_12:
.text.triton_poi_fused_convolution_max_pool2d_with_indices_relu_12:
[----:B------:R-:W-:Y:S01]  /*0000*/  LDC R1, c[0x0][0x28] ;  /* 0x00000a00ff017b82 */ /* 0x000fe20000000800 */
[----:B------:R-:W1:Y:S07]  /*0010*/  S2R R0, SR_TID.X ;  /* 0x0000000000007919 */ /* 0x000e6e0000002100 */
[----:B------:R-:W2:Y:S01]  /*0020*/  LDC.64 R4, c[0x0][0x218] ;  /* 0x00008600ff047b82 */ /* 0x000ea20000000a00 */
[----:B------:R-:W-:Y:S01]  /*0030*/  ULDC.64 UR4, c[0x0][0x208] ;  /* 0x0000820000047ab9 */ /* 0x000fe20000000a00 */
[----:B------:R-:W3:Y:S06]  /*0040*/  S2R R7, SR_CTAID.X ;  /* 0x0000000000077919 */ /* 0x000eec0000002500 */
[----:B------:R-:W4:Y:S01]  /*0050*/  LDC.64 R2, c[0x0][0x210] ;  /* 0x00008400ff027b82 */ /* 0x000f220000000a00 */
[----:B-1----:R-:W-:Y:S01]  /*0060*/  IMAD.SHL.U32 R0, R0, 0x4, RZ ;  /* 0x0000000400007824 */ /* 0x002fe200078e00ff */
[----:B---3--:R-:W-:-:S04]  /*0070*/  SHF.R.S32.HI R6, RZ, 0x15, R7 ;  /* 0x00000015ff067819 */ /* 0x008fc80000011407 */
[----:B------:R-:W-:-:S05]  /*0080*/  LOP3.LUT R0, R0, 0x1fc, RZ, 0xc0, !PT ;  /* 0x000001fc00007812 */ /* 0x000fca00078ec0ff */
[----:B------:R-:W-:Y:S01]  /*0090*/  IMAD R7, R7, 0x400, R0 ;  /* 0x0000040007077824 */ /* 0x000fe200078e0200 */
[----:B------:R-:W-:-:S03]  /*00a0*/  SGXT R0, R6, 0x1 ;  /* 0x000000010600781a */ /* 0x000fc60000000200 */
[----:B----4-:R-:W-:Y:S01]  /*00b0*/  IMAD.WIDE R2, R7, 0x4, R2 ;  /* 0x0000000407027825 */ /* 0x010fe200078e0202 */
[----:B------:R-:W-:-:S04]  /*00c0*/  LEA.HI R0, R0, R7, RZ, 0x8 ;  /* 0x0000000700007211 */ /* 0x000fc800078f40ff */
[----:B------:R-:W-:Y:S01]  /*00d0*/  LOP3.LUT R0, R0, 0xffffff00, RZ, 0xc0, !PT ;  /* 0xffffff0000007812 */ /* 0x000fe200078ec0ff */
[----:B------:R-:W3:Y:S04]  /*00e0*/  LDG.E.128 R12, desc[UR4][R2.64+0x800] ;  /* 0x00080004020c7981 */ /* 0x000ee8000c1e1d00 */
[----:B------:R-:W-:-:S04]  /*00f0*/  IMAD.IADD R9, R7, 0x1, -R0 ;  /* 0x0000000107097824 */ /* 0x000fc800078e0a00 */
[----:B--2---:R-:W-:Y:S02]  /*0100*/  IMAD.WIDE R4, R9, 0x4, R4 ;  /* 0x0000000409047825 */ /* 0x004fe400078e0204 */
[----:B------:R-:W2:Y:S04]  /*0110*/  LDG.E.128 R8, desc[UR4][R2.64] ;  /* 0x0000000402087981 */ /* 0x000ea8000c1e1d00 */
[----:B------:R-:W3:Y:S02]  /*0120*/  LDG.E.EL.128 R4, desc[UR4][R4.64] ;  /* 0x0000000404047981 */ /* 0x000ee4000c2e1d00 */
[CC--:B---3--:R-:W-:Y:S01]  /*0130*/  FSETP.GEU.AND P6, PT, R12.reuse, -R4.reuse, PT ;  /* 0x800000040c00720b */ /* 0x0c8fe20003fce000 */
[--C-:B------:R-:W-:Y:S01]  /*0140*/  FADD R12, R12, R4.reuse ;  /* 0x000000040c0c7221 */ /* 0x100fe20000000000 */
[C---:B--2---:R-:W-:Y:S01]  /*0150*/  FSETP.GEU.AND P2, PT, R8.reuse, -R4, PT ;  /* 0x800000040800720b */ /* 0x044fe20003f4e000 */
[----:B------:R-:W-:Y:S01]  /*0160*/  FADD R8, R8, R4 ;  /* 0x0000000408087221 */ /* 0x000fe20000000000 */
[----:B------:R-:W-:-:S02]  /*0170*/  FSETP.GEU.AND P5, PT, R13, -R5, PT ;  /* 0x800000050d00720b */ /* 0x000fc40003fae000 */
[----:B------:R-:W-:Y:S01]  /*0180*/  SEL R4, R12, RZ, P6 ;  /* 0x000000ff0c047207 */ /* 0x000fe20003000000 */
[----:B------:R-:W-:Y:S01]  /*0190*/  FADD R13, R13, R5 ;  /* 0x000000050d0d7221 */ /* 0x000fe20000000000 */
[CC--:B------:R-:W-:Y:S01]  /*01a0*/  FSETP.GEU.AND P4, PT, R14.reuse, -R6.reuse, PT ;  /* 0x800000060e00720b */ /* 0x0c0fe20003f8e000 */
[--C-:B------:R-:W-:Y:S01]  /*01b0*/  FADD R14, R14, R6.reuse ;  /* 0x000000060e0e7221 */ /* 0x100fe20000000000 */
[C---:B------:R-:W-:Y:S01]  /*01c0*/  FSETP.GEU.AND P3, PT, R15.reuse, -R7, PT ;  /* 0x800000070f00720b */ /* 0x040fe20003f6e000 */
[----:B------:R-:W-:Y:S01]  /*01d0*/  FADD R15, R15, R7 ;  /* 0x000000070f0f7221 */ /* 0x000fe20000000000 */
[C---:B------:R-:W-:Y:S01]  /*01e0*/  FSETP.GEU.AND P1, PT, R9.reuse, -R5, PT ;  /* 0x800000050900720b */ /* 0x040fe20003f2e000 */
[----:B------:R-:W-:Y:S01]  /*01f0*/  FADD R9, R9, R5 ;  /* 0x0000000509097221 */ /* 0x000fe20000000000 */
[C---:B------:R-:W-:Y:S01]  /*0200*/  FSETP.GEU.AND P0, PT, R10.reuse, -R6, PT ;  /* 0x800000060a00720b */ /* 0x040fe20003f0e000 */
[----:B------:R-:W-:Y:S01]  /*0210*/  FADD R10, R10, R6 ;  /* 0x000000060a0a7221 */ /* 0x000fe20000000000 */
[C---:B------:R-:W-:Y:S01]  /*0220*/  FSETP.GEU.AND P6, PT, R11.reuse, -R7, PT ;  /* 0x800000070b00720b */ /* 0x040fe20003fce000 */
[----:B------:R-:W-:Y:S01]  /*0230*/  FADD R11, R11, R7 ;  /* 0x000000070b0b7221 */ /* 0x000fe20000000000 */
[----:B------:R-:W-:-:S02]  /*0240*/  SEL R5, R13, RZ, P5 ;  /* 0x000000ff0d057207 */ /* 0x000fc40002800000 */
[----:B------:R-:W-:Y:S02]  /*0250*/  SEL R6, R14, RZ, P4 ;  /* 0x000000ff0e067207 */ /* 0x000fe40002000000 */
[----:B------:R-:W-:Y:S02]  /*0260*/  SEL R7, R15, RZ, P3 ;  /* 0x000000ff0f077207 */ /* 0x000fe40001800000 */
[----:B------:R-:W-:Y:S02]  /*0270*/  SEL R8, R8, RZ, P2 ;  /* 0x000000ff08087207 */ /* 0x000fe40001000000 */
[----:B------:R-:W-:Y:S02]  /*0280*/  SEL R9, R9, RZ, P1 ;  /* 0x000000ff09097207 */ /* 0x000fe40000800000 */
[----:B------:R-:W-:Y:S02]  /*0290*/  SEL R10, R10, RZ, P0 ;  /* 0x000000ff0a0a7207 */ /* 0x000fe40000000000 */
[----:B------:R-:W-:Y:S01]  /*02a0*/  SEL R11, R11, RZ, P6 ;  /* 0x000000ff0b0b7207 */ /* 0x000fe20003000000 */
[----:B------:R-:W-:Y:S04]  /*02b0*/  STG.E.128 desc[UR4][R2.64+0x800], R4 ;  /* 0x0008000402007986 */ /* 0x000fe8000c101d04 */
[----:B------:R-:W-:Y:S01]  /*02c0*/  STG.E.128 desc[UR4][R2.64], R8 ;  /* 0x0000000802007986 */ /* 0x000fe2000c101d04 */
[----:B------:R-:W-:Y:S05]  /*02d0*/  EXIT ;  /* 0x000000000000794d */ /* 0x000fea0003800000 */
.L_x_0:
[----:B------:R-:W-:-:S00]  /*02e0*/  BRA `(.L_x_0) ;  /* 0xfffffffc00fc7947 */ /* 0x000fc0000383ffff */
[----:B------:R-:W-:-:S00]  /*02f0*/  NOP ;  /* 0x0000000000007918 */ /* 0x000fc00000000000 */
        /* <DEDUP_REMOVED lines=8> */
.L_x_1:


//--------------------- .nv.constant0.triton_poi_fused_convolution_max_pool2d_with_indices_relu_12 --------------------------
	.section	.nv.constant0.triton_poi_fused_convolution_max_pool2d_with_indices_relu_12,"a",@progbits
	.sectionflags	@""
	.align	4
.nv.constant0.triton_poi_fused_convolution_max_pool2d_with_indices_relu_12:
	.zero		548
